//
// Generated by NVIDIA NVVM Compiler
//
// Compiler Build ID: CL-36424714
// Cuda compilation tools, release 13.0, V13.0.88
// Based on NVVM 20.0.0
//

.version 9.0
.target sm_100
.address_size 64

	// .globl	_ZN5cntns21quadratic_cost_kernelEPKdS1_Pdi
// _ZZN5cntns21quadratic_cost_kernelEPKdS1_PdiE7scratch has been demoted

.visible .entry _ZN5cntns21quadratic_cost_kernelEPKdS1_Pdi(
	.param .u64 .ptr .align 1 _ZN5cntns21quadratic_cost_kernelEPKdS1_Pdi_param_0,
	.param .u64 .ptr .align 1 _ZN5cntns21quadratic_cost_kernelEPKdS1_Pdi_param_1,
	.param .u64 .ptr .align 1 _ZN5cntns21quadratic_cost_kernelEPKdS1_Pdi_param_2,
	.param .u32 _ZN5cntns21quadratic_cost_kernelEPKdS1_Pdi_param_3
)
{
	.reg .pred 	%p<12>;
	.reg .b32 	%r<47>;
	.reg .b64 	%rd<10>;
	.reg .b64 	%fd<90>;
	// demoted variable
	.shared .align 8 .b8 _ZZN5cntns21quadratic_cost_kernelEPKdS1_PdiE7scratch[2048];
	ld.param.u64 	%rd1, [_ZN5cntns21quadratic_cost_kernelEPKdS1_Pdi_param_0];
	ld.param.u64 	%rd2, [_ZN5cntns21quadratic_cost_kernelEPKdS1_Pdi_param_1];
	ld.param.u64 	%rd3, [_ZN5cntns21quadratic_cost_kernelEPKdS1_Pdi_param_2];
	ld.param.u32 	%r22, [_ZN5cntns21quadratic_cost_kernelEPKdS1_Pdi_param_3];
	mov.u32 	%r23, %ctaid.x;
	mov.u32 	%r24, %ntid.x;
	mov.u32 	%r25, %tid.x;
	mad.lo.s32 	%r1, %r23, %r24, %r25;
	setp.ge.u32 	%p1, %r1, %r22;
	@%p1 bra 	$L__BB0_2;
	cvta.to.global.u64 	%rd4, %rd1;
	cvta.to.global.u64 	%rd5, %rd2;
	mul.wide.u32 	%rd6, %r1, 8;
	add.s64 	%rd7, %rd4, %rd6;
	ld.global.f64 	%fd14, [%rd7];
	add.s64 	%rd8, %rd5, %rd6;
	ld.global.f64 	%fd15, [%rd8];
	sub.f64 	%fd16, %fd14, %fd15;
	mul.f64 	%fd17, %fd16, %fd16;
	shl.b32 	%r26, %r1, 3;
	mov.u32 	%r27, _ZZN5cntns21quadratic_cost_kernelEPKdS1_PdiE7scratch;
	add.s32 	%r28, %r27, %r26;
	st.shared.f64 	[%r28], %fd17;
$L__BB0_2:
	bar.sync 	0;
	setp.ne.s32 	%p2, %r1, 0;
	@%p2 bra 	$L__BB0_17;
	setp.lt.s32 	%p3, %r22, 1;
	mov.f64 	%fd89, 0d0000000000000000;
	@%p3 bra 	$L__BB0_16;
	and.b32  	%r2, %r22, 15;
	setp.lt.u32 	%p4, %r22, 16;
	mov.f64 	%fd89, 0d0000000000000000;
	mov.b32 	%r43, 0;
	@%p4 bra 	$L__BB0_7;
	and.b32  	%r43, %r22, 2147483632;
	mov.u32 	%r31, _ZZN5cntns21quadratic_cost_kernelEPKdS1_PdiE7scratch;
	add.s32 	%r40, %r31, 64;
	neg.s32 	%r41, %r43;
	mov.f64 	%fd89, 0d0000000000000000;
$L__BB0_6:
	.pragma "nounroll";
	ld.shared.f64 	%fd22, [%r40+-64];
	add.f64 	%fd23, %fd89, %fd22;
	ld.shared.f64 	%fd24, [%r40+-56];
	add.f64 	%fd25, %fd23, %fd24;
	ld.shared.f64 	%fd26, [%r40+-48];
	add.f64 	%fd27, %fd25, %fd26;
	ld.shared.f64 	%fd28, [%r40+-40];
	add.f64 	%fd29, %fd27, %fd28;
	ld.shared.f64 	%fd30, [%r40+-32];
	add.f64 	%fd31, %fd29, %fd30;
	ld.shared.f64 	%fd32, [%r40+-24];
	add.f64 	%fd33, %fd31, %fd32;
	ld.shared.f64 	%fd34, [%r40+-16];
	add.f64 	%fd35, %fd33, %fd34;
	ld.shared.f64 	%fd36, [%r40+-8];
	add.f64 	%fd37, %fd35, %fd36;
	ld.shared.f64 	%fd38, [%r40];
	add.f64 	%fd39, %fd37, %fd38;
	ld.shared.f64 	%fd40, [%r40+8];
	add.f64 	%fd41, %fd39, %fd40;
	ld.shared.f64 	%fd42, [%r40+16];
	add.f64 	%fd43, %fd41, %fd42;
	ld.shared.f64 	%fd44, [%r40+24];
	add.f64 	%fd45, %fd43, %fd44;
	ld.shared.f64 	%fd46, [%r40+32];
	add.f64 	%fd47, %fd45, %fd46;
	ld.shared.f64 	%fd48, [%r40+40];
	add.f64 	%fd49, %fd47, %fd48;
	ld.shared.f64 	%fd50, [%r40+48];
	add.f64 	%fd51, %fd49, %fd50;
	ld.shared.f64 	%fd52, [%r40+56];
	add.f64 	%fd89, %fd51, %fd52;
	add.s32 	%r41, %r41, 16;
	add.s32 	%r40, %r40, 128;
	setp.ne.s32 	%p5, %r41, 0;
	@%p5 bra 	$L__BB0_6;
$L__BB0_7:
	setp.eq.s32 	%p6, %r2, 0;
	@%p6 bra 	$L__BB0_16;
	and.b32  	%r10, %r22, 7;
	setp.lt.u32 	%p7, %r2, 8;
	@%p7 bra 	$L__BB0_10;
	shl.b32 	%r32, %r43, 3;
	mov.u32 	%r33, _ZZN5cntns21quadratic_cost_kernelEPKdS1_PdiE7scratch;
	add.s32 	%r34, %r33, %r32;
	ld.shared.f64 	%fd54, [%r34];
	add.f64 	%fd55, %fd89, %fd54;
	ld.shared.f64 	%fd56, [%r34+8];
	add.f64 	%fd57, %fd55, %fd56;
	ld.shared.f64 	%fd58, [%r34+16];
	add.f64 	%fd59, %fd57, %fd58;
	ld.shared.f64 	%fd60, [%r34+24];
	add.f64 	%fd61, %fd59, %fd60;
	ld.shared.f64 	%fd62, [%r34+32];
	add.f64 	%fd63, %fd61, %fd62;
	ld.shared.f64 	%fd64, [%r34+40];
	add.f64 	%fd65, %fd63, %fd64;
	ld.shared.f64 	%fd66, [%r34+48];
	add.f64 	%fd67, %fd65, %fd66;
	ld.shared.f64 	%fd68, [%r34+56];
	add.f64 	%fd89, %fd67, %fd68;
	add.s32 	%r43, %r43, 8;
$L__BB0_10:
	setp.eq.s32 	%p8, %r10, 0;
	@%p8 bra 	$L__BB0_16;
	and.b32  	%r13, %r22, 3;
	setp.lt.u32 	%p9, %r10, 4;
	@%p9 bra 	$L__BB0_13;
	shl.b32 	%r35, %r43, 3;
	mov.u32 	%r36, _ZZN5cntns21quadratic_cost_kernelEPKdS1_PdiE7scratch;
	add.s32 	%r37, %r36, %r35;
	ld.shared.f64 	%fd70, [%r37];
	add.f64 	%fd71, %fd89, %fd70;
	ld.shared.f64 	%fd72, [%r37+8];
	add.f64 	%fd73, %fd71, %fd72;
	ld.shared.f64 	%fd74, [%r37+16];
	add.f64 	%fd75, %fd73, %fd74;
	ld.shared.f64 	%fd76, [%r37+24];
	add.f64 	%fd89, %fd75, %fd76;
	add.s32 	%r43, %r43, 4;
$L__BB0_13:
	setp.eq.s32 	%p10, %r13, 0;
	@%p10 bra 	$L__BB0_16;
	shl.b32 	%r38, %r43, 3;
	mov.u32 	%r39, _ZZN5cntns21quadratic_cost_kernelEPKdS1_PdiE7scratch;
	add.s32 	%r46, %r39, %r38;
	neg.s32 	%r45, %r13;
$L__BB0_15:
	.pragma "nounroll";
	ld.shared.f64 	%fd77, [%r46];
	add.f64 	%fd89, %fd89, %fd77;
	add.s32 	%r46, %r46, 8;
	add.s32 	%r45, %r45, 1;
	setp.ne.s32 	%p11, %r45, 0;
	@%p11 bra 	$L__BB0_15;
$L__BB0_16:
	cvt.rn.f64.s32 	%fd78, %r22;
	mul.f64 	%fd79, %fd78, 0d3FE0000000000000;
	mul.f64 	%fd80, %fd79, %fd89;
	cvta.to.global.u64 	%rd9, %rd3;
	st.global.f64 	[%rd9], %fd80;
$L__BB0_17:
	ret;

}
	// .globl	_ZN5cntns13cross_entropyEPKdS1_Pdi
.visible .entry _ZN5cntns13cross_entropyEPKdS1_Pdi(
	.param .u64 .ptr .align 1 _ZN5cntns13cross_entropyEPKdS1_Pdi_param_0,
	.param .u64 .ptr .align 1 _ZN5cntns13cross_entropyEPKdS1_Pdi_param_1,
	.param .u64 .ptr .align 1 _ZN5cntns13cross_entropyEPKdS1_Pdi_param_2,
	.param .u32 _ZN5cntns13cross_entropyEPKdS1_Pdi_param_3
)
{
	.reg .pred 	%p<6>;
	.reg .b32 	%r<36>;
	.reg .b64 	%rd<11>;
	.reg .b64 	%fd<51>;

	ld.param.u64 	%rd1, [_ZN5cntns13cross_entropyEPKdS1_Pdi_param_0];
	ld.param.u64 	%rd2, [_ZN5cntns13cross_entropyEPKdS1_Pdi_param_1];
	ld.param.u64 	%rd3, [_ZN5cntns13cross_entropyEPKdS1_Pdi_param_2];
	ld.param.u32 	%r12, [_ZN5cntns13cross_entropyEPKdS1_Pdi_param_3];
	mov.u32 	%r13, %ctaid.x;
	mov.u32 	%r14, %ntid.x;
	mov.u32 	%r15, %tid.x;
	mad.lo.s32 	%r1, %r13, %r14, %r15;
	setp.ge.s32 	%p1, %r1, %r12;
	@%p1 bra 	$L__BB1_9;
	cvta.to.global.u64 	%rd4, %rd1;
	cvta.to.global.u64 	%rd5, %rd2;
	mul.wide.s32 	%rd6, %r1, 8;
	add.s64 	%rd7, %rd4, %rd6;
	ld.global.f64 	%fd10, [%rd7];
	cvt.rzi.s32.f64 	%r17, %fd10;
	mad.lo.s32 	%r18, %r12, %r1, %r17;
	mul.wide.s32 	%rd8, %r18, 8;
	add.s64 	%rd9, %rd5, %rd8;
	ld.global.f64 	%fd48, [%rd9];
	{
	.reg .b32 %temp; 
	mov.b64 	{%temp, %r32}, %fd48;
	}
	{
	.reg .b32 %temp; 
	mov.b64 	{%r33, %temp}, %fd48;
	}
	setp.gt.s32 	%p2, %r32, 1048575;
	mov.b32 	%r34, -1023;
	@%p2 bra 	$L__BB1_3;
	mul.f64 	%fd48, %fd48, 0d4350000000000000;
	{
	.reg .b32 %temp; 
	mov.b64 	{%temp, %r32}, %fd48;
	}
	{
	.reg .b32 %temp; 
	mov.b64 	{%r33, %temp}, %fd48;
	}
	mov.b32 	%r34, -1077;
$L__BB1_3:
	add.s32 	%r20, %r32, -1;
	setp.gt.u32 	%p3, %r20, 2146435070;
	@%p3 bra 	$L__BB1_7;
	shr.u32 	%r23, %r32, 20;
	add.s32 	%r35, %r34, %r23;
	and.b32  	%r24, %r32, 1048575;
	or.b32  	%r25, %r24, 1072693248;
	mov.b64 	%fd49, {%r33, %r25};
	setp.lt.u32 	%p5, %r25, 1073127583;
	@%p5 bra 	$L__BB1_6;
	{
	.reg .b32 %temp; 
	mov.b64 	{%r26, %temp}, %fd49;
	}
	{
	.reg .b32 %temp; 
	mov.b64 	{%temp, %r27}, %fd49;
	}
	add.s32 	%r28, %r27, -1048576;
	mov.b64 	%fd49, {%r26, %r28};
	add.s32 	%r35, %r35, 1;
$L__BB1_6:
	add.f64 	%fd12, %fd49, 0dBFF0000000000000;
	add.f64 	%fd13, %fd49, 0d3FF0000000000000;
	rcp.approx.ftz.f64 	%fd14, %fd13;
	neg.f64 	%fd15, %fd13;
	fma.rn.f64 	%fd16, %fd15, %fd14, 0d3FF0000000000000;
	fma.rn.f64 	%fd17, %fd16, %fd16, %fd16;
	fma.rn.f64 	%fd18, %fd17, %fd14, %fd14;
	mul.f64 	%fd19, %fd12, %fd18;
	fma.rn.f64 	%fd20, %fd12, %fd18, %fd19;
	mul.f64 	%fd21, %fd20, %fd20;
	fma.rn.f64 	%fd22, %fd21, 0d3EB1380B3AE80F1E, 0d3ED0EE258B7A8B04;
	fma.rn.f64 	%fd23, %fd22, %fd21, 0d3EF3B2669F02676F;
	fma.rn.f64 	%fd24, %fd23, %fd21, 0d3F1745CBA9AB0956;
	fma.rn.f64 	%fd25, %fd24, %fd21, 0d3F3C71C72D1B5154;
	fma.rn.f64 	%fd26, %fd25, %fd21, 0d3F624924923BE72D;
	fma.rn.f64 	%fd27, %fd26, %fd21, 0d3F8999999999A3C4;
	fma.rn.f64 	%fd28, %fd27, %fd21, 0d3FB5555555555554;
	sub.f64 	%fd29, %fd12, %fd20;
	add.f64 	%fd30, %fd29, %fd29;
	neg.f64 	%fd31, %fd20;
	fma.rn.f64 	%fd32, %fd31, %fd12, %fd30;
	mul.f64 	%fd33, %fd18, %fd32;
	mul.f64 	%fd34, %fd21, %fd28;
	fma.rn.f64 	%fd35, %fd34, %fd20, %fd33;
	xor.b32  	%r29, %r35, -2147483648;
	mov.b32 	%r30, 1127219200;
	mov.b64 	%fd36, {%r29, %r30};
	mov.b32 	%r31, -2147483648;
	mov.b64 	%fd37, {%r31, %r30};
	sub.f64 	%fd38, %fd36, %fd37;
	fma.rn.f64 	%fd39, %fd38, 0d3FE62E42FEFA39EF, %fd20;
	fma.rn.f64 	%fd40, %fd38, 0dBFE62E42FEFA39EF, %fd39;
	sub.f64 	%fd41, %fd40, %fd20;
	sub.f64 	%fd42, %fd35, %fd41;
	fma.rn.f64 	%fd43, %fd38, 0d3C7ABC9E3B39803F, %fd42;
	add.f64 	%fd50, %fd39, %fd43;
	bra.uni 	$L__BB1_8;
$L__BB1_7:
	fma.rn.f64 	%fd11, %fd48, 0d7FF0000000000000, 0d7FF0000000000000;
	{
	.reg .b32 %temp; 
	mov.b64 	{%temp, %r21}, %fd48;
	}
	and.b32  	%r22, %r21, 2147483647;
	setp.eq.s32 	%p4, %r22, 0;
	selp.f64 	%fd50, 0dFFF0000000000000, %fd11, %p4;
$L__BB1_8:
	neg.f64 	%fd44, %fd50;
	cvt.rn.f64.s32 	%fd45, %r12;
	div.rn.f64 	%fd46, %fd44, %fd45;
	cvta.to.global.u64 	%rd10, %rd3;
	atom.global.add.f64 	%fd47, [%rd10], %fd46;
$L__BB1_9:
	ret;

}


// ===== COMPILED SASS (sm_100) =====

	.target	sm_100

	.elftype	@"ET_EXEC"


//--------------------- .note.nv.tkinfo           --------------------------
	.section	.note.nv.tkinfo,"",@"SHT_NOTE"
	.sectionflags	@"SHF_NOTE_NV_TKINFO"
	.tkinfo
        /*0018*/ 	.word	0x00000002
        /*0030*/ 	.string	""
        /*0030*/ 	.string	"ptxas"
        /*0030*/ 	.string	"Cuda compilation tools, release 13.0, V13.0.88"
        /*0030*/ 	.string	"Build cuda_13.0.r13.0/compiler.36424714_0"
        /*0030*/ 	.string	"-arch sm_100 -m 64 "



//--------------------- .note.nv.cuinfo           --------------------------
	.section	.note.nv.cuinfo,"",@"SHT_NOTE"
	.sectionflags	@"SHF_NOTE_NV_CUINFO"
        /*0018*/ 	.short	0x0002
        /*001a*/ 	.short	0x0064
        /*001c*/ 	.short	0x0082
	.zero		2


//--------------------- .nv.info                  --------------------------
	.section	.nv.info,"",@"SHT_CUDA_INFO"
	.align	4


	//----- nvinfo : EIATTR_REGCOUNT
	.align		4
        /*0000*/ 	.byte	0x04, 0x2f
        /*0002*/ 	.short	(.L_1 - .L_0)
	.align		4
.L_0:
        /*0004*/ 	.word	index@(_ZN5cntns21quadratic_cost_kernelEPKdS1_Pdi)
        /*0008*/ 	.word	0x00000016


	//----- nvinfo : EIATTR_FRAME_SIZE
	.align		4
.L_1:
        /*000c*/ 	.byte	0x04, 0x11
        /*000e*/ 	.short	(.L_3 - .L_2)
	.align		4
.L_2:
        /*0010*/ 	.word	index@(_ZN5cntns21quadratic_cost_kernelEPKdS1_Pdi)
        /*0014*/ 	.word	0x00000000


	//----- nvinfo : EIATTR_REGCOUNT
	.align		4
.L_3:
        /*0018*/ 	.byte	0x04, 0x2f
        /*001a*/ 	.short	(.L_5 - .L_4)
	.align		4
.L_4:
        /*001c*/ 	.word	index@(_ZN5cntns13cross_entropyEPKdS1_Pdi)
        /*0020*/ 	.word	0x00000018


	//----- nvinfo : EIATTR_FRAME_SIZE
	.align		4
.L_5:
        /*0024*/ 	.byte	0x04, 0x11
        /*0026*/ 	.short	(.L_7 - .L_6)
	.align		4
.L_6:
        /*0028*/ 	.word	index@($__internal_0_$__cuda_sm20_div_rn_f64_full)
        /*002c*/ 	.word	0x00000000


	//----- nvinfo : EIATTR_FRAME_SIZE
	.align		4
.L_7:
        /*0030*/ 	.byte	0x04, 0x11
        /*0032*/ 	.short	(.L_9 - .L_8)
	.align		4
.L_8:
        /*0034*/ 	.word	index@(_ZN5cntns13cross_entropyEPKdS1_Pdi)
        /*0038*/ 	.word	0x00000000


	//----- nvinfo : EIATTR_MIN_STACK_SIZE
	.align		4
.L_9:
        /*003c*/ 	.byte	0x04, 0x12
        /*003e*/ 	.short	(.L_11 - .L_10)
	.align		4
.L_10:
        /*0040*/ 	.word	index@(_ZN5cntns13cross_entropyEPKdS1_Pdi)
        /*0044*/ 	.word	0x00000000


	//----- nvinfo : EIATTR_MIN_STACK_SIZE
	.align		4
.L_11:
        /*0048*/ 	.byte	0x04, 0x12
        /*004a*/ 	.short	(.L_13 - .L_12)
	.align		4
.L_12:
        /*004c*/ 	.word	index@(_ZN5cntns21quadratic_cost_kernelEPKdS1_Pdi)
        /*0050*/ 	.word	0x00000000
.L_13:


//--------------------- .nv.compat                --------------------------
	.section	.nv.compat,"",@"SHT_CUDA_COMPAT_INFO"
	.align	4
        /*0000*/ 	.byte	0x02, 0x09, 0x00, 0x00, 0x02, 0x02, 0x01, 0x00, 0x02, 0x05, 0x05, 0x00, 0x03, 0x07, 0x01, 0x01
        /*0010*/ 	.byte	0x02, 0x03, 0x00, 0x00, 0x02, 0x06, 0x01, 0x00, 0x04, 0x0b, 0x08, 0x00, 0x01, 0x00, 0x00, 0x00
        /*0020*/ 	.byte	0x00, 0x00, 0x00, 0x00


//--------------------- .nv.info._ZN5cntns13cross_entropyEPKdS1_Pdi --------------------------
	.section	.nv.info._ZN5cntns13cross_entropyEPKdS1_Pdi,"",@"SHT_CUDA_INFO"
	.sectionflags	@""
	.align	4


	//----- nvinfo : EIATTR_CUDA_API_VERSION
	.align		4
        /*0000*/ 	.byte	0x04, 0x37
        /*0002*/ 	.short	(.L_15 - .L_14)
.L_14:
        /*0004*/ 	.word	0x00000082


	//----- nvinfo : EIATTR_KPARAM_INFO
	.align		4
.L_15:
        /*0008*/ 	.byte	0x04, 0x17
        /*000a*/ 	.short	(.L_17 - .L_16)
.L_16:
        /*000c*/ 	.word	0x00000000
        /*0010*/ 	.short	0x0003
        /*0012*/ 	.short	0x0018
        /*0014*/ 	.byte	0x00, 0xf0, 0x11, 0x00


	//----- nvinfo : EIATTR_KPARAM_INFO
	.align		4
.L_17:
        /*0018*/ 	.byte	0x04, 0x17
        /*001a*/ 	.short	(.L_19 - .L_18)
.L_18:
        /*001c*/ 	.word	0x00000000
        /*0020*/ 	.short	0x0002
        /*0022*/ 	.short	0x0010
        /*0024*/ 	.byte	0x00, 0xf5, 0x21, 0x00


	//----- nvinfo : EIATTR_KPARAM_INFO
	.align		4
.L_19:
        /*0028*/ 	.byte	0x04, 0x17
        /*002a*/ 	.short	(.L_21 - .L_20)
.L_20:
        /*002c*/ 	.word	0x00000000
        /*0030*/ 	.short	0x0001
        /*0032*/ 	.short	0x0008
        /*0034*/ 	.byte	0x00, 0xf5, 0x21, 0x00


	//----- nvinfo : EIATTR_KPARAM_INFO
	.align		4
.L_21:
        /*0038*/ 	.byte	0x04, 0x17
        /*003a*/ 	.short	(.L_23 - .L_22)
.L_22:
        /*003c*/ 	.word	0x00000000
        /*0040*/ 	.short	0x0000
        /*0042*/ 	.short	0x0000
        /*0044*/ 	.byte	0x00, 0xf5, 0x21, 0x00


	//----- nvinfo : EIATTR_SPARSE_MMA_MASK
	.align		4
.L_23:
        /*0048*/ 	.byte	0x03, 0x50
        /*004a*/ 	.short	0x0000


	//----- nvinfo : EIATTR_MAXREG_COUNT
	.align		4
        /*004c*/ 	.byte	0x03, 0x1b
        /*004e*/ 	.short	0x00ff


	//----- nvinfo : EIATTR_MERCURY_ISA_VERSION
	.align		4
        /*0050*/ 	.byte	0x03, 0x5f
        /*0052*/ 	.short	0x0101


	//----- nvinfo : EIATTR_VRC_CTA_INIT_COUNT
	.align		4
        /*0054*/ 	.byte	0x02, 0x4a
	.zero		1
	.zero		1


	//----- nvinfo : EIATTR_EXIT_INSTR_OFFSETS
	.align		4
        /*0058*/ 	.byte	0x04, 0x1c
        /*005a*/ 	.short	(.L_25 - .L_24)


	//   ....[0]....
.L_24:
        /*005c*/ 	.word	0x00000070


	//   ....[1]....
        /*0060*/ 	.word	0x000007d0


	//----- nvinfo : EIATTR_CRS_STACK_SIZE
	.align		4
.L_25:
        /*0064*/ 	.byte	0x04, 0x1e
        /*0066*/ 	.short	(.L_27 - .L_26)
.L_26:
        /*0068*/ 	.word	0x00000000


	//----- nvinfo : EIATTR_CBANK_PARAM_SIZE
	.align		4
.L_27:
        /*006c*/ 	.byte	0x03, 0x19
        /*006e*/ 	.short	0x001c


	//----- nvinfo : EIATTR_PARAM_CBANK
	.align		4
        /*0070*/ 	.byte	0x04, 0x0a
        /*0072*/ 	.short	(.L_29 - .L_28)
	.align		4
.L_28:
        /*0074*/ 	.word	index@(.nv.constant0._ZN5cntns13cross_entropyEPKdS1_Pdi)
        /*0078*/ 	.short	0x0380
        /*007a*/ 	.short	0x001c


	//----- nvinfo : EIATTR_SW_WAR
	.align		4
.L_29:
        /*007c*/ 	.byte	0x04, 0x36
        /*007e*/ 	.short	(.L_31 - .L_30)
.L_30:
        /*0080*/ 	.word	0x00000008
.L_31:


//--------------------- .nv.info._ZN5cntns21quadratic_cost_kernelEPKdS1_Pdi --------------------------
	.section	.nv.info._ZN5cntns21quadratic_cost_kernelEPKdS1_Pdi,"",@"SHT_CUDA_INFO"
	.sectionflags	@""
	.align	4


	//----- nvinfo : EIATTR_CUDA_API_VERSION
	.align		4
        /*0000*/ 	.byte	0x04, 0x37
        /*0002*/ 	.short	(.L_33 - .L_32)
.L_32:
        /*0004*/ 	.word	0x00000082


	//----- nvinfo : EIATTR_KPARAM_INFO
	.align		4
.L_33:
        /*0008*/ 	.byte	0x04, 0x17
        /*000a*/ 	.short	(.L_35 - .L_34)
.L_34:
        /*000c*/ 	.word	0x00000000
        /*0010*/ 	.short	0x0003
        /*0012*/ 	.short	0x0018
        /*0014*/ 	.byte	0x00, 0xf0, 0x11, 0x00


	//----- nvinfo : EIATTR_KPARAM_INFO
	.align		4
.L_35:
        /*0018*/ 	.byte	0x04, 0x17
        /*001a*/ 	.short	(.L_37 - .L_36)
.L_36:
        /*001c*/ 	.word	0x00000000
        /*0020*/ 	.short	0x0002
        /*0022*/ 	.short	0x0010
        /*0024*/ 	.byte	0x00, 0xf5, 0x21, 0x00


	//----- nvinfo : EIATTR_KPARAM_INFO
	.align		4
.L_37:
        /*0028*/ 	.byte	0x04, 0x17
        /*002a*/ 	.short	(.L_39 - .L_38)
.L_38:
        /*002c*/ 	.word	0x00000000
        /*0030*/ 	.short	0x0001
        /*0032*/ 	.short	0x0008
        /*0034*/ 	.byte	0x00, 0xf5, 0x21, 0x00


	//----- nvinfo : EIATTR_KPARAM_INFO
	.align		4
.L_39:
        /*0038*/ 	.byte	0x04, 0x17
        /*003a*/ 	.short	(.L_41 - .L_40)
.L_40:
        /*003c*/ 	.word	0x00000000
        /*0040*/ 	.short	0x0000
        /*0042*/ 	.short	0x0000
        /*0044*/ 	.byte	0x00, 0xf5, 0x21, 0x00


	//----- nvinfo : EIATTR_SPARSE_MMA_MASK
	.align		4
.L_41:
        /*0048*/ 	.byte	0x03, 0x50
        /*004a*/ 	.short	0x0000


	//----- nvinfo : EIATTR_MAXREG_COUNT
	.align		4
        /*004c*/ 	.byte	0x03, 0x1b
        /*004e*/ 	.short	0x00ff


	//----- nvinfo : EIATTR_NUM_BARRIERS
	.align		4
        /*0050*/ 	.byte	0x02, 0x4c
        /*0052*/ 	.byte	0x01
	.zero		1


	//----- nvinfo : EIATTR_MERCURY_ISA_VERSION
	.align		4
        /*0054*/ 	.byte	0x03, 0x5f
        /*0056*/ 	.short	0x0101


	//----- nvinfo : EIATTR_VRC_CTA_INIT_COUNT
	.align		4
        /*0058*/ 	.byte	0x02, 0x4a
	.zero		1
	.zero		1


	//----- nvinfo : EIATTR_EXIT_INSTR_OFFSETS
	.align		4
        /*005c*/ 	.byte	0x04, 0x1c
        /*005e*/ 	.short	(.L_43 - .L_42)


	//   ....[0]....
.L_42:
        /*0060*/ 	.word	0x000001a0


	//   ....[1]....
        /*0064*/ 	.word	0x000007e0


	//----- nvinfo : EIATTR_CRS_STACK_SIZE
	.align		4
.L_43:
        /*0068*/ 	.byte	0x04, 0x1e
        /*006a*/ 	.short	(.L_45 - .L_44)
.L_44:
        /*006c*/ 	.word	0x00000000


	//----- nvinfo : EIATTR_CBANK_PARAM_SIZE
	.align		4
.L_45:
        /*0070*/ 	.byte	0x03, 0x19
        /*0072*/ 	.short	0x001c


	//----- nvinfo : EIATTR_PARAM_CBANK
	.align		4
        /*0074*/ 	.byte	0x04, 0x0a
        /*0076*/ 	.short	(.L_47 - .L_46)
	.align		4
.L_46:
        /*0078*/ 	.word	index@(.nv.constant0._ZN5cntns21quadratic_cost_kernelEPKdS1_Pdi)
        /*007c*/ 	.short	0x0380
        /*007e*/ 	.short	0x001c


	//----- nvinfo : EIATTR_SW_WAR
	.align		4
.L_47:
        /*0080*/ 	.byte	0x04, 0x36
        /*0082*/ 	.short	(.L_49 - .L_48)
.L_48:
        /*0084*/ 	.word	0x00000008
.L_49:


//--------------------- .nv.callgraph             --------------------------
	.section	.nv.callgraph,"",@"SHT_CUDA_CALLGRAPH"
	.align	4
	.sectionentsize	8
	.align		4
        /*0000*/ 	.word	0x00000000
	.align		4
        /*0004*/ 	.word	0xffffffff
	.align		4
        /*0008*/ 	.word	0x00000000
	.align		4
        /*000c*/ 	.word	0xfffffffe
	.align		4
        /*0010*/ 	.word	0x00000000
	.align		4
        /*0014*/ 	.word	0xfffffffd
	.align		4
        /*0018*/ 	.word	0x00000000
	.align		4
        /*001c*/ 	.word	0xfffffffc


//--------------------- .text._ZN5cntns13cross_entropyEPKdS1_Pdi --------------------------
	.section	.text._ZN5cntns13cross_entropyEPKdS1_Pdi,"ax",@progbits
	.align	128
        .global         _ZN5cntns13cross_entropyEPKdS1_Pdi
        .type           _ZN5cntns13cross_entropyEPKdS1_Pdi,@function
        .size           _ZN5cntns13cross_entropyEPKdS1_Pdi,(.L_x_20 - _ZN5cntns13cross_entropyEPKdS1_Pdi)
        .other          _ZN5cntns13cross_entropyEPKdS1_Pdi,@"STO_CUDA_ENTRY STV_DEFAULT"
_ZN5cntns13cross_entropyEPKdS1_Pdi:
.text._ZN5cntns13cross_entropyEPKdS1_Pdi:
[----:B------:R-:W-:Y:S01]  /*0000*/  LDC R1, c[0x0][0x37c] ;  /* 0x0000df00ff017b82 */ /* 0x000fe20000000800 */
[----:B------:R-:W0:Y:S07]  /*0010*/  S2R R0, SR_TID.X ;  /* 0x0000000000007919 */ /* 0x000e2e0000002100 */
[----:B------:R-:W0:Y:S01]  /*0020*/  S2UR UR4, SR_CTAID.X ;  /* 0x00000000000479c3 */ /* 0x000e220000002500 */
[----:B------:R-:W1:Y:S07]  /*0030*/  LDCU UR6, c[0x0][0x398] ;  /* 0x00007300ff0677ac */ /* 0x000e6e0008000800 */
[----:B------:R-:W0:Y:S02]  /*0040*/  LDC R3, c[0x0][0x360] ;  /* 0x0000d800ff037b82 */ /* 0x000e240000000800 */
[----:B0-----:R-:W-:-:S05]  /*0050*/  IMAD R3, R3, UR4, R0 ;  /* 0x0000000403037c24 */ /* 0x001fca000f8e0200 */
[----:B-1----:R-:W-:-:S13]  /*0060*/  ISETP.GE.AND P0, PT, R3, UR6, PT ;  /* 0x0000000603007c0c */ /* 0x002fda000bf06270 */
[----:B------:R-:W-:Y:S05]  /*0070*/  @P0 EXIT ;  /* 0x000000000000094d */ /* 0x000fea0003800000 */
[----:B------:R-:W0:Y:S01]  /*0080*/  LDC.64 R4, c[0x0][0x380] ;  /* 0x0000e000ff047b82 */ /* 0x000e220000000a00 */
[----:B------:R-:W1:Y:S07]  /*0090*/  LDCU.64 UR4, c[0x0][0x358] ;  /* 0x00006b00ff0477ac */ /* 0x000e6e0008000a00 */
[----:B------:R-:W2:Y:S01]  /*00a0*/  LDC.64 R6, c[0x0][0x388] ;  /* 0x0000e200ff067b82 */ /* 0x000ea20000000a00 */
[----:B0-----:R-:W-:-:S06]  /*00b0*/  IMAD.WIDE R4, R3, 0x8, R4 ;  /* 0x0000000803047825 */ /* 0x001fcc00078e0204 */
[----:B-1----:R-:W3:Y:S02]  /*00c0*/  LDG.E.64 R4, desc[UR4][R4.64] ;  /* 0x0000000404047981 */ /* 0x002ee4000c1e1b00 */
[----:B---3--:R-:W0:Y:S02]  /*00d0*/  F2I.F64.TRUNC R0, R4 ;  /* 0x0000000400007311 */ /* 0x008e24000030d100 */
[----:B0-----:R-:W-:-:S04]  /*00e0*/  IMAD R3, R3, UR6, R0 ;  /* 0x0000000603037c24 */ /* 0x001fc8000f8e0200 */
[----:B--2---:R-:W-:-:S05]  /*00f0*/  IMAD.WIDE R6, R3, 0x8, R6 ;  /* 0x0000000803067825 */ /* 0x004fca00078e0206 */
[----:B------:R-:W2:Y:S01]  /*0100*/  LDG.E.64 R2, desc[UR4][R6.64] ;  /* 0x0000000406027981 */ /* 0x000ea2000c1e1b00 */
[----:B------:R-:W-:Y:S01]  /*0110*/  BSSY.RECONVERGENT B0, `(.L_x_0) ;  /* 0x0000053000007945 */ /* 0x000fe20003800200 */
[----:B--2---:R-:W-:Y:S01]  /*0120*/  ISETP.GT.AND P0, PT, R3, 0xfffff, PT ;  /* 0x000fffff0300780c */ /* 0x004fe20003f04270 */
[----:B------:R-:W-:Y:S02]  /*0130*/  IMAD.MOV.U32 R8, RZ, RZ, R2 ;  /* 0x000000ffff087224 */ /* 0x000fe400078e0002 */
[----:B------:R-:W-:-:S10]  /*0140*/  IMAD.MOV.U32 R9, RZ, RZ, R3 ;  /* 0x000000ffff097224 */ /* 0x000fd400078e0003 */
[----:B------:R-:W-:-:S10]  /*0150*/  @!P0 DMUL R8, R8, 1.80143985094819840000e+16 ;  /* 0x4350000008088828 */ /* 0x000fd40000000000 */
[----:B------:R-:W-:Y:S02]  /*0160*/  @!P0 IMAD.MOV.U32 R3, RZ, RZ, R9 ;  /* 0x000000ffff038224 */ /* 0x000fe400078e0009 */
[----:B------:R-:W-:Y:S02]  /*0170*/  @!P0 IMAD.MOV.U32 R2, RZ, RZ, R8 ;  /* 0x000000ffff028224 */ /* 0x000fe400078e0008 */
[----:B------:R-:W-:-:S05]  /*0180*/  VIADD R0, R3, 0xffffffff ;  /* 0xffffffff03007836 */ /* 0x000fca0000000000 */
[----:B------:R-:W-:Y:S01]  /*0190*/  ISETP.GT.U32.AND P1, PT, R0, 0x7feffffe, PT ;  /* 0x7feffffe0000780c */ /* 0x000fe20003f24070 */
[----:B------:R-:W-:Y:S02]  /*01a0*/  IMAD.MOV.U32 R0, RZ, RZ, -0x3ff ;  /* 0xfffffc01ff007424 */ /* 0x000fe400078e00ff */
[----:B------:R-:W-:-:S10]  /*01b0*/  @!P0 IMAD.MOV.U32 R0, RZ, RZ, -0x435 ;  /* 0xfffffbcbff008424 */ /* 0x000fd400078e00ff */
[----:B------:R-:W-:Y:S05]  /*01c0*/  @P1 BRA `(.L_x_1) ;  /* 0x0000000400041947 */ /* 0x000fea0003800000 */
[----:B------:R-:W-:Y:S01]  /*01d0*/  LOP3.LUT R4, R3, 0xfffff, RZ, 0xc0, !PT ;  /* 0x000fffff03047812 */ /* 0x000fe200078ec0ff */
[----:B------:R-:W-:Y:S01]  /*01e0*/  IMAD.MOV.U32 R6, RZ, RZ, RZ ;  /* 0x000000ffff067224 */ /* 0x000fe200078e00ff */
[----:B------:R-:W-:Y:S01]  /*01f0*/  UMOV UR8, 0x3ae80f1e ;  /* 0x3ae80f1e00087882 */ /* 0x000fe20000000000 */
[----:B------:R-:W-:Y:S01]  /*0200*/  IMAD.MOV.U32 R14, RZ, RZ, -0x748574fc ;  /* 0x8b7a8b04ff0e7424 */ /* 0x000fe200078e00ff */
[----:B------:R-:W-:Y:S01]  /*0210*/  LOP3.LUT R5, R4, 0x3ff00000, RZ, 0xfc, !PT ;  /* 0x3ff0000004057812 */ /* 0x000fe200078efcff */
[----:B------:R-:W-:Y:S01]  /*0220*/  IMAD.MOV.U32 R4, RZ, RZ, R2 ;  /* 0x000000ffff047224 */ /* 0x000fe200078e0002 */
[----:B------:R-:W-:Y:S01]  /*0230*/  UMOV UR9, 0x3eb1380b ;  /* 0x3eb1380b00097882 */ /* 0x000fe20000000000 */
[----:B------:R-:W-:Y:S01]  /*0240*/  IMAD.MOV.U32 R15, RZ, RZ, 0x3ed0ee25 ;  /* 0x3ed0ee25ff0f7424 */ /* 0x000fe200078e00ff */
[----:B------:R-:W-:Y:S01]  /*0250*/  ISETP.GE.U32.AND P0, PT, R5, 0x3ff6a09f, PT ;  /* 0x3ff6a09f0500780c */ /* 0x000fe20003f06070 */
[----:B------:R-:W-:Y:S01]  /*0260*/  IMAD.MOV.U32 R17, RZ, RZ, 0x43300000 ;  /* 0x43300000ff117424 */ /* 0x000fe200078e00ff */
[----:B------:R-:W-:Y:S01]  /*0270*/  LEA.HI R0, R3, R0, RZ, 0xc ;  /* 0x0000000003007211 */ /* 0x000fe200078f60ff */
[----:B------:R-:W-:Y:S01]  /*0280*/  UMOV UR10, 0x80000000 ;  /* 0x80000000000a7882 */ /* 0x000fe20000000000 */
[----:B------:R-:W-:-:S09]  /*0290*/  UMOV UR11, 0x43300000 ;  /* 0x43300000000b7882 */ /* 0x000fd20000000000 */
[----:B------:R-:W-:Y:S02]  /*02a0*/  @P0 VIADD R7, R5, 0xfff00000 ;  /* 0xfff0000005070836 */ /* 0x000fe40000000000 */
[----:B------:R-:W-:Y:S02]  /*02b0*/  @P0 VIADD R0, R0, 0x1 ;  /* 0x0000000100000836 */ /* 0x000fe40000000000 */
[----:B------:R-:W-:-:S03]  /*02c0*/  @P0 IMAD.MOV.U32 R5, RZ, RZ, R7 ;  /* 0x000000ffff050224 */ /* 0x000fc600078e0007 */
[----:B------:R-:W-:-:S03]  /*02d0*/  LOP3.LUT R16, R0, 0x80000000, RZ, 0x3c, !PT ;  /* 0x8000000000107812 */ /* 0x000fc600078e3cff */
[C---:B------:R-:W-:Y:S02]  /*02e0*/  DADD R12, R4.reuse, 1 ;  /* 0x3ff00000040c7429 */ /* 0x040fe40000000000 */
[----:B------:R-:W-:-:S04]  /*02f0*/  DADD R4, R4, -1 ;  /* 0xbff0000004047429 */ /* 0x000fc80000000000 */
[----:B------:R-:W0:Y:S02]  /*0300*/  MUFU.RCP64H R7, R13 ;  /* 0x0000000d00077308 */ /* 0x000e240000001800 */
[----:B0-----:R-:W-:-:S08]  /*0310*/  DFMA R8, -R12, R6, 1 ;  /* 0x3ff000000c08742b */ /* 0x001fd00000000106 */
[----:B------:R-:W-:-:S08]  /*0320*/  DFMA R8, R8, R8, R8 ;  /* 0x000000080808722b */ /* 0x000fd00000000008 */
[----:B------:R-:W-:-:S08]  /*0330*/  DFMA R6, R6, R8, R6 ;  /* 0x000000080606722b */ /* 0x000fd00000000006 */
[----:B------:R-:W-:-:S08]  /*0340*/  DMUL R8, R4, R6 ;  /* 0x0000000604087228 */ /* 0x000fd00000000000 */
[----:B------:R-:W-:-:S08]  /*0350*/  DFMA R8, R4, R6, R8 ;  /* 0x000000060408722b */ /* 0x000fd00000000008 */
[----:B------:R-:W-:Y:S02]  /*0360*/  DMUL R10, R8, R8 ;  /* 0x00000008080a7228 */ /* 0x000fe40000000000 */
[----:B------:R-:W-:-:S06]  /*0370*/  DADD R2, R4, -R8 ;  /* 0x0000000004027229 */ /* 0x000fcc0000000808 */
[----:B------:R-:W-:Y:S01]  /*0380*/  DFMA R12, R10, UR8, R14 ;  /* 0x000000080a0c7c2b */ /* 0x000fe2000800000e */
[----:B------:R-:W-:Y:S01]  /*0390*/  UMOV UR8, 0x9f02676f ;  /* 0x9f02676f00087882 */ /* 0x000fe20000000000 */
[----:B------:R-:W-:Y:S01]  /*03a0*/  UMOV UR9, 0x3ef3b266 ;  /* 0x3ef3b26600097882 */ /* 0x000fe20000000000 */
[----:B------:R-:W-:Y:S02]  /*03b0*/  DADD R14, R2, R2 ;  /* 0x00000000020e7229 */ /* 0x000fe40000000002 */
[----:B------:R-:W-:Y:S01]  /*03c0*/  DADD R2, R16, -UR10 ;  /* 0x8000000a10027e29 */ /* 0x000fe20008000000 */
[----:B------:R-:W-:Y:S01]  /*03d0*/  UMOV UR10, 0xfefa39ef ;  /* 0xfefa39ef000a7882 */ /* 0x000fe20000000000 */
[----:B------:R-:W-:Y:S01]  /*03e0*/  UMOV UR11, 0x3fe62e42 ;  /* 0x3fe62e42000b7882 */ /* 0x000fe20000000000 */
[----:B------:R-:W-:Y:S01]  /*03f0*/  DFMA R12, R10, R12, UR8 ;  /* 0x000000080a0c7e2b */ /* 0x000fe2000800000c */
[----:B------:R-:W-:Y:S01]  /*0400*/  UMOV UR8, 0xa9ab0956 ;  /* 0xa9ab095600087882 */ /* 0x000fe20000000000 */
[----:B------:R-:W-:Y:S01]  /*0410*/  UMOV UR9, 0x3f1745cb ;  /* 0x3f1745cb00097882 */ /* 0x000fe20000000000 */
[----:B------:R-:W-:-:S02]  /*0420*/  DFMA R14, R4, -R8, R14 ;  /* 0x80000008040e722b */ /* 0x000fc4000000000e */
[----:B------:R-:W-:-:S03]  /*0430*/  DFMA R4, R2, UR10, R8 ;  /* 0x0000000a02047c2b */ /* 0x000fc60008000008 */
[----:B------:R-:W-:Y:S01]  /*0440*/  DFMA R12, R10, R12, UR8 ;  /* 0x000000080a0c7e2b */ /* 0x000fe2000800000c */
[----:B------:R-:W-:Y:S01]  /*0450*/  UMOV UR8, 0x2d1b5154 ;  /* 0x2d1b515400087882 */ /* 0x000fe20000000000 */
[----:B------:R-:W-:Y:S01]  /*0460*/  UMOV UR9, 0x3f3c71c7 ;  /* 0x3f3c71c700097882 */ /* 0x000fe20000000000 */
[----:B------:R-:W-:-:S05]  /*0470*/  DMUL R14, R6, R14 ;  /* 0x0000000e060e7228 */ /* 0x000fca0000000000 */
[----:B------:R-:W-:Y:S01]  /*0480*/  DFMA R12, R10, R12, UR8 ;  /* 0x000000080a0c7e2b */ /* 0x000fe2000800000c */
[----:B------:R-:W-:Y:S01]  /*0490*/  UMOV UR8, 0x923be72d ;  /* 0x923be72d00087882 */ /* 0x000fe20000000000 */
[----:B------:R-:W-:-:S06]  /*04a0*/  UMOV UR9, 0x3f624924 ;  /* 0x3f62492400097882 */ /* 0x000fcc0000000000 */
        /* <DEDUP_REMOVED lines=8> */
[----:B------:R-:W-:Y:S02]  /*0530*/  UMOV UR9, 0x3fe62e42 ;  /* 0x3fe62e4200097882 */ /* 0x000fe40000000000 */
[----:B------:R-:W-:Y:S01]  /*0540*/  DFMA R16, R2, -UR8, R4 ;  /* 0x8000000802107c2b */ /* 0x000fe20008000004 */
[----:B------:R-:W-:Y:S01]  /*0550*/  UMOV UR8, 0x3b39803f ;  /* 0x3b39803f00087882 */ /* 0x000fe20000000000 */
[----:B------:R-:W-:Y:S02]  /*0560*/  UMOV UR9, 0x3c7abc9e ;  /* 0x3c7abc9e00097882 */ /* 0x000fe40000000000 */
[----:B------:R-:W-:-:S04]  /*0570*/  DMUL R12, R10, R12 ;  /* 0x0000000c0a0c7228 */ /* 0x000fc80000000000 */
[----:B------:R-:W-:-:S04]  /*0580*/  DADD R16, -R8, R16 ;  /* 0x0000000008107229 */ /* 0x000fc80000000110 */
[----:B------:R-:W-:-:S08]  /*0590*/  DFMA R12, R8, R12, R14 ;  /* 0x0000000c080c722b */ /* 0x000fd0000000000e */
[----:B------:R-:W-:-:S08]  /*05a0*/  DADD R12, R12, -R16 ;  /* 0x000000000c0c7229 */ /* 0x000fd00000000810 */
[----:B------:R-:W-:-:S08]  /*05b0*/  DFMA R12, R2, UR8, R12 ;  /* 0x00000008020c7c2b */ /* 0x000fd0000800000c */
[----:B------:R-:W-:Y:S01]  /*05c0*/  DADD R6, R4, R12 ;  /* 0x0000000004067229 */ /* 0x000fe2000000000c */
[----:B------:R-:W-:Y:S10]  /*05d0*/  BRA `(.L_x_2) ;  /* 0x0000000000187947 */ /* 0x000ff40003800000 */
.L_x_1:
[----:B------:R-:W-:Y:S01]  /*05e0*/  IMAD.MOV.U32 R2, RZ, RZ, 0x0 ;  /* 0x00000000ff027424 */ /* 0x000fe200078e00ff */
[----:B------:R-:W-:Y:S01]  /*05f0*/  LOP3.LUT P0, RZ, R9, 0x7fffffff, RZ, 0xc0, !PT ;  /* 0x7fffffff09ff7812 */ /* 0x000fe2000780c0ff */
[----:B------:R-:W-:-:S06]  /*0600*/  IMAD.MOV.U32 R3, RZ, RZ, 0x7ff00000 ;  /* 0x7ff00000ff037424 */ /* 0x000fcc00078e00ff */
[----:B------:R-:W-:-:S10]  /*0610*/  DFMA R2, R8, R2, +INF ;  /* 0x7ff000000802742b */ /* 0x000fd40000000002 */
[----:B------:R-:W-:Y:S02]  /*0620*/  FSEL R6, R2, RZ, P0 ;  /* 0x000000ff02067208 */ /* 0x000fe40000000000 */
[----:B------:R-:W-:-:S07]  /*0630*/  FSEL R7, R3, -QNAN , P0 ;  /* 0xfff0000003077808 */ /* 0x000fce0000000000 */
.L_x_2:
[----:B------:R-:W-:Y:S05]  /*0640*/  BSYNC.RECONVERGENT B0 ;  /* 0x0000000000007941 */ /* 0x000fea0003800200 */
.L_x_0:
[----:B------:R-:W0:Y:S01]  /*0650*/  I2F.F64 R4, UR6 ;  /* 0x0000000600047d12 */ /* 0x000e220008201c00 */
[----:B------:R-:W-:Y:S01]  /*0660*/  IMAD.MOV.U32 R2, RZ, RZ, 0x1 ;  /* 0x00000001ff027424 */ /* 0x000fe200078e00ff */
[----:B------:R-:W-:Y:S06]  /*0670*/  BSSY.RECONVERGENT B0, `(.L_x_3) ;  /* 0x0000013000007945 */ /* 0x000fec0003800200 */
[----:B0-----:R-:W0:Y:S02]  /*0680*/  MUFU.RCP64H R3, R5 ;  /* 0x0000000500037308 */ /* 0x001e240000001800 */
[----:B0-----:R-:W-:-:S08]  /*0690*/  DFMA R8, -R4, R2, 1 ;  /* 0x3ff000000408742b */ /* 0x001fd00000000102 */
[----:B------:R-:W-:-:S08]  /*06a0*/  DFMA R8, R8, R8, R8 ;  /* 0x000000080808722b */ /* 0x000fd00000000008 */
[----:B------:R-:W-:-:S08]  /*06b0*/  DFMA R8, R2, R8, R2 ;  /* 0x000000080208722b */ /* 0x000fd00000000002 */
[----:B------:R-:W-:-:S08]  /*06c0*/  DFMA R2, -R4, R8, 1 ;  /* 0x3ff000000402742b */ /* 0x000fd00000000108 */
[----:B------:R-:W-:-:S08]  /*06d0*/  DFMA R2, R8, R2, R8 ;  /* 0x000000020802722b */ /* 0x000fd00000000008 */
[----:B------:R-:W-:-:S08]  /*06e0*/  DMUL R8, R2, -R6 ;  /* 0x8000000602087228 */ /* 0x000fd00000000000 */
[--C-:B------:R-:W-:Y:S02]  /*06f0*/  DFMA R10, -R4, R8, -R6.reuse ;  /* 0x00000008040a722b */ /* 0x100fe40000000906 */
[----:B------:R-:W-:-:S06]  /*0700*/  DADD R6, -RZ, -R6 ;  /* 0x00000000ff067229 */ /* 0x000fcc0000000906 */
[----:B------:R-:W-:-:S04]  /*0710*/  DFMA R2, R2, R10, R8 ;  /* 0x0000000a0202722b */ /* 0x000fc80000000008 */
[----:B------:R-:W-:-:S06]  /*0720*/  FSETP.GEU.AND P1, PT, |R7|, 6.5827683646048100446e-37, PT ;  /* 0x036000000700780b */ /* 0x000fcc0003f2e200 */
[----:B------:R-:W-:-:S05]  /*0730*/  FFMA R0, RZ, R5, R3 ;  /* 0x00000005ff007223 */ /* 0x000fca0000000003 */
[----:B------:R-:W-:-:S13]  /*0740*/  FSETP.GT.AND P0, PT, |R0|, 1.469367938527859385e-39, PT ;  /* 0x001000000000780b */ /* 0x000fda0003f04200 */
[----:B------:R-:W-:Y:S05]  /*0750*/  @P0 BRA P1, `(.L_x_4) ;  /* 0x0000000000100947 */ /* 0x000fea0000800000 */
[----:B------:R-:W-:-:S07]  /*0760*/  MOV R0, 0x780 ;  /* 0x0000078000007802 */ /* 0x000fce0000000f00 */
[----:B------:R-:W-:Y:S05]  /*0770*/  CALL.REL.NOINC `($__internal_0_$__cuda_sm20_div_rn_f64_full) ;  /* 0x0000000000187944 */ /* 0x000fea0003c00000 */
[----:B------:R-:W-:Y:S02]  /*0780*/  IMAD.MOV.U32 R2, RZ, RZ, R6 ;  /* 0x000000ffff027224 */ /* 0x000fe400078e0006 */
[----:B------:R-:W-:-:S07]  /*0790*/  IMAD.MOV.U32 R3, RZ, RZ, R7 ;  /* 0x000000ffff037224 */ /* 0x000fce00078e0007 */
.L_x_4:
[----:B------:R-:W-:Y:S05]  /*07a0*/  BSYNC.RECONVERGENT B0 ;  /* 0x0000000000007941 */ /* 0x000fea0003800200 */
.L_x_3:
[----:B------:R-:W0:Y:S02]  /*07b0*/  LDC.64 R4, c[0x0][0x390] ;  /* 0x0000e400ff047b82 */ /* 0x000e240000000a00 */
[----:B0-----:R-:W-:Y:S01]  /*07c0*/  REDG.E.ADD.F64.RN.STRONG.GPU desc[UR4][R4.64], R2 ;  /* 0x00000002040079a6 */ /* 0x001fe2000c12ff04 */
[----:B------:R-:W-:Y:S05]  /*07d0*/  EXIT ;  /* 0x000000000000794d */ /* 0x000fea0003800000 */
        .weak           $__internal_0_$__cuda_sm20_div_rn_f64_full
        .type           $__internal_0_$__cuda_sm20_div_rn_f64_full,@function
        .size           $__internal_0_$__cuda_sm20_div_rn_f64_full,(.L_x_20 - $__internal_0_$__cuda_sm20_div_rn_f64_full)
$__internal_0_$__cuda_sm20_div_rn_f64_full:
[C---:B------:R-:W-:Y:S01]  /*07e0*/  FSETP.GEU.AND P0, PT, |R5|.reuse, 1.469367938527859385e-39, PT ;  /* 0x001000000500780b */ /* 0x040fe20003f0e200 */
[----:B------:R-:W-:Y:S01]  /*07f0*/  IMAD.MOV.U32 R10, RZ, RZ, 0x1 ;  /* 0x00000001ff0a7424 */ /* 0x000fe200078e00ff */
[----:B------:R-:W-:Y:S01]  /*0800*/  LOP3.LUT R2, R5, 0x800fffff, RZ, 0xc0, !PT ;  /* 0x800fffff05027812 */ /* 0x000fe200078ec0ff */
[----:B------:R-:W-:Y:S01]  /*0810*/  BSSY.RECONVERGENT B1, `(.L_x_5) ;  /* 0x0000057000017945 */ /* 0x000fe20003800200 */
[C---:B------:R-:W-:Y:S02]  /*0820*/  FSETP.GEU.AND P2, PT, |R7|.reuse, 1.469367938527859385e-39, PT ;  /* 0x001000000700780b */ /* 0x040fe40003f4e200 */
[----:B------:R-:W-:Y:S01]  /*0830*/  LOP3.LUT R3, R2, 0x3ff00000, RZ, 0xfc, !PT ;  /* 0x3ff0000002037812 */ /* 0x000fe200078efcff */
[----:B------:R-:W-:Y:S01]  /*0840*/  IMAD.MOV.U32 R2, RZ, RZ, R4 ;  /* 0x000000ffff027224 */ /* 0x000fe200078e0004 */
[----:B------:R-:W-:-:S05]  /*0850*/  LOP3.LUT R8, R7, 0x7ff00000, RZ, 0xc0, !PT ;  /* 0x7ff0000007087812 */ /* 0x000fca00078ec0ff */
[----:B------:R-:W-:-:S04]  /*0860*/  @!P0 DMUL R2, R4, 8.98846567431157953865e+307 ;  /* 0x7fe0000004028828 */ /* 0x000fc80000000000 */
[----:B------:R-:W-:Y:S02]  /*0870*/  @!P2 LOP3.LUT R9, R5, 0x7ff00000, RZ, 0xc0, !PT ;  /* 0x7ff000000509a812 */ /* 0x000fe400078ec0ff */
[----:B------:R-:W0:Y:S02]  /*0880*/  MUFU.RCP64H R11, R3 ;  /* 0x00000003000b7308 */ /* 0x000e240000001800 */
[----:B------:R-:W-:Y:S01]  /*0890*/  @!P2 ISETP.GE.U32.AND P3, PT, R8, R9, PT ;  /* 0x000000090800a20c */ /* 0x000fe20003f66070 */
[----:B------:R-:W-:Y:S01]  /*08a0*/  IMAD.MOV.U32 R9, RZ, RZ, 0x1ca00000 ;  /* 0x1ca00000ff097424 */ /* 0x000fe200078e00ff */
[----:B0-----:R-:W-:-:S08]  /*08b0*/  DFMA R12, R10, -R2, 1 ;  /* 0x3ff000000a0c742b */ /* 0x001fd00000000802 */
[----:B------:R-:W-:Y:S01]  /*08c0*/  DFMA R14, R12, R12, R12 ;  /* 0x0000000c0c0e722b */ /* 0x000fe2000000000c */
[----:B------:R-:W-:-:S04]  /*08d0*/  LOP3.LUT R13, R5, 0x7ff00000, RZ, 0xc0, !PT ;  /* 0x7ff00000050d7812 */ /* 0x000fc800078ec0ff */
[----:B------:R-:W-:-:S03]  /*08e0*/  ISETP.GE.U32.AND P1, PT, R8, R13, PT ;  /* 0x0000000d0800720c */ /* 0x000fc60003f26070 */
[----:B------:R-:W-:Y:S01]  /*08f0*/  DFMA R16, R10, R14, R10 ;  /* 0x0000000e0a10722b */ /* 0x000fe2000000000a */
[C---:B------:R-:W-:Y:S01]  /*0900*/  @!P2 SEL R15, R9.reuse, 0x63400000, !P3 ;  /* 0x63400000090fa807 */ /* 0x040fe20005800000 */
[----:B------:R-:W-:Y:S01]  /*0910*/  IMAD.MOV.U32 R10, RZ, RZ, R6 ;  /* 0x000000ffff0a7224 */ /* 0x000fe200078e0006 */
[----:B------:R-:W-:Y:S01]  /*0920*/  SEL R11, R9, 0x63400000, !P1 ;  /* 0x63400000090b7807 */ /* 0x000fe20004800000 */
[----:B------:R-:W-:Y:S01]  /*0930*/  @!P2 IMAD.MOV.U32 R14, RZ, RZ, RZ ;  /* 0x000000ffff0ea224 */ /* 0x000fe200078e00ff */
[--C-:B------:R-:W-:Y:S02]  /*0940*/  @!P2 LOP3.LUT R15, R15, 0x80000000, R7.reuse, 0xf8, !PT ;  /* 0x800000000f0fa812 */ /* 0x100fe400078ef807 */
[----:B------:R-:W-:Y:S01]  /*0950*/  LOP3.LUT R11, R11, 0x800fffff, R7, 0xf8, !PT ;  /* 0x800fffff0b0b7812 */ /* 0x000fe200078ef807 */
[----:B------:R-:W-:Y:S01]  /*0960*/  DFMA R18, R16, -R2, 1 ;  /* 0x3ff000001012742b */ /* 0x000fe20000000802 */
[----:B------:R-:W-:-:S06]  /*0970*/  @!P2 LOP3.LUT R15, R15, 0x100000, RZ, 0xfc, !PT ;  /* 0x001000000f0fa812 */ /* 0x000fcc00078efcff */
[----:B------:R-:W-:Y:S02]  /*0980*/  @!P2 DFMA R10, R10, 2, -R14 ;  /* 0x400000000a0aa82b */ /* 0x000fe4000000080e */
[----:B------:R-:W-:Y:S01]  /*0990*/  DFMA R14, R16, R18, R16 ;  /* 0x00000012100e722b */ /* 0x000fe20000000010 */
[----:B------:R-:W-:Y:S02]  /*09a0*/  IMAD.MOV.U32 R19, RZ, RZ, R8 ;  /* 0x000000ffff137224 */ /* 0x000fe400078e0008 */
[----:B------:R-:W-:Y:S01]  /*09b0*/  IMAD.MOV.U32 R18, RZ, RZ, R13 ;  /* 0x000000ffff127224 */ /* 0x000fe200078e000d */
[----:B------:R-:W-:-:S04]  /*09c0*/  @!P0 LOP3.LUT R18, R3, 0x7ff00000, RZ, 0xc0, !PT ;  /* 0x7ff0000003128812 */ /* 0x000fc800078ec0ff */
[----:B------:R-:W-:Y:S01]  /*09d0*/  @!P2 LOP3.LUT R19, R11, 0x7ff00000, RZ, 0xc0, !PT ;  /* 0x7ff000000b13a812 */ /* 0x000fe200078ec0ff */
[----:B------:R-:W-:Y:S01]  /*09e0*/  DMUL R16, R14, R10 ;  /* 0x0000000a0e107228 */ /* 0x000fe20000000000 */
[----:B------:R-:W-:-:S03]  /*09f0*/  VIADD R21, R18, 0xffffffff ;  /* 0xffffffff12157836 */ /* 0x000fc60000000000 */
[----:B------:R-:W-:-:S04]  /*0a00*/  VIADD R20, R19, 0xffffffff ;  /* 0xffffffff13147836 */ /* 0x000fc80000000000 */
[----:B------:R-:W-:Y:S01]  /*0a10*/  DFMA R12, R16, -R2, R10 ;  /* 0x80000002100c722b */ /* 0x000fe2000000000a */
[----:B------:R-:W-:-:S04]  /*0a20*/  ISETP.GT.U32.AND P0, PT, R20, 0x7feffffe, PT ;  /* 0x7feffffe1400780c */ /* 0x000fc80003f04070 */
[----:B------:R-:W-:-:S03]  /*0a30*/  ISETP.GT.U32.OR P0, PT, R21, 0x7feffffe, P0 ;  /* 0x7feffffe1500780c */ /* 0x000fc60000704470 */
[----:B------:R-:W-:Y:S01]  /*0a40*/  DFMA R12, R14, R12, R16 ;  /* 0x0000000c0e0c722b */ /* 0x000fe20000000010 */
[----:B------:R-:W-:Y:S02]  /*0a50*/  IMAD.MOV.U32 R14, RZ, RZ, R6 ;  /* 0x000000ffff0e7224 */ /* 0x000fe400078e0006 */
[----:B------:R-:W-:-:S07]  /*0a60*/  IMAD.MOV.U32 R15, RZ, RZ, R7 ;  /* 0x000000ffff0f7224 */ /* 0x000fce00078e0007 */
[----:B------:R-:W-:Y:S05]  /*0a70*/  @P0 BRA `(.L_x_6) ;  /* 0x00000000006c0947 */ /* 0x000fea0003800000 */
[----:B------:R-:W-:-:S04]  /*0a80*/  LOP3.LUT R7, R5, 0x7ff00000, RZ, 0xc0, !PT ;  /* 0x7ff0000005077812 */ /* 0x000fc800078ec0ff */
[CC--:B------:R-:W-:Y:S02]  /*0a90*/  VIADDMNMX R6, R8.reuse, -R7.reuse, 0xb9600000, !PT ;  /* 0xb960000008067446 */ /* 0x0c0fe40007800907 */
[----:B------:R-:W-:Y:S01]  /*0aa0*/  ISETP.GE.U32.AND P0, PT, R8, R7, PT ;  /* 0x000000070800720c */ /* 0x000fe20003f06070 */
[----:B------:R-:W-:Y:S01]  /*0ab0*/  IMAD.MOV.U32 R8, RZ, RZ, RZ ;  /* 0x000000ffff087224 */ /* 0x000fe200078e00ff */
[----:B------:R-:W-:Y:S02]  /*0ac0*/  VIMNMX R6, PT, PT, R6, 0x46a00000, PT ;  /* 0x46a0000006067848 */ /* 0x000fe40003fe0100 */
[----:B------:R-:W-:-:S05]  /*0ad0*/  SEL R9, R9, 0x63400000, !P0 ;  /* 0x6340000009097807 */ /* 0x000fca0004000000 */
[----:B------:R-:W-:-:S04]  /*0ae0*/  IMAD.IADD R14, R6, 0x1, -R9 ;  /* 0x00000001060e7824 */ /* 0x000fc800078e0a09 */
[----:B------:R-:W-:-:S06]  /*0af0*/  VIADD R9, R14, 0x7fe00000 ;  /* 0x7fe000000e097836 */ /* 0x000fcc0000000000 */
[----:B------:R-:W-:-:S10]  /*0b00*/  DMUL R6, R12, R8 ;  /* 0x000000080c067228 */ /* 0x000fd40000000000 */
[----:B------:R-:W-:-:S13]  /*0b10*/  FSETP.GTU.AND P0, PT, |R7|, 1.469367938527859385e-39, PT ;  /* 0x001000000700780b */ /* 0x000fda0003f0c200 */
[----:B------:R-:W-:Y:S05]  /*0b20*/  @P0 BRA `(.L_x_7) ;  /* 0x0000000000940947 */ /* 0x000fea0003800000 */
[----:B------:R-:W-:Y:S01]  /*0b30*/  DFMA R2, R12, -R2, R10 ;  /* 0x800000020c02722b */ /* 0x000fe2000000000a */
[----:B------:R-:W-:-:S09]  /*0b40*/  IMAD.MOV.U32 R8, RZ, RZ, RZ ;  /* 0x000000ffff087224 */ /* 0x000fd200078e00ff */
[C---:B------:R-:W-:Y:S02]  /*0b50*/  FSETP.NEU.AND P0, PT, R3.reuse, RZ, PT ;  /* 0x000000ff0300720b */ /* 0x040fe40003f0d000 */
[----:B------:R-:W-:-:S04]  /*0b60*/  LOP3.LUT R5, R3, 0x80000000, R5, 0x48, !PT ;  /* 0x8000000003057812 */ /* 0x000fc800078e4805 */
[----:B------:R-:W-:-:S07]  /*0b70*/  LOP3.LUT R9, R5, R9, RZ, 0xfc, !PT ;  /* 0x0000000905097212 */ /* 0x000fce00078efcff */
[----:B------:R-:W-:Y:S05]  /*0b80*/  @!P0 BRA `(.L_x_7) ;  /* 0x00000000007c8947 */ /* 0x000fea0003800000 */
[----:B------:R-:W-:Y:S01]  /*0b90*/  IMAD.MOV R3, RZ, RZ, -R14 ;  /* 0x000000ffff037224 */ /* 0x000fe200078e0a0e */
[----:B------:R-:W-:Y:S01]  /*0ba0*/  DMUL.RP R8, R12, R8 ;  /* 0x000000080c087228 */ /* 0x000fe20000008000 */
[----:B------:R-:W-:-:S06]  /*0bb0*/  IMAD.MOV.U32 R2, RZ, RZ, RZ ;  /* 0x000000ffff027224 */ /* 0x000fcc00078e00ff */
[----:B------:R-:W-:-:S03]  /*0bc0*/  DFMA R2, R6, -R2, R12 ;  /* 0x800000020602722b */ /* 0x000fc6000000000c */
[----:B------:R-:W-:-:S03]  /*0bd0*/  LOP3.LUT R5, R9, R5, RZ, 0x3c, !PT ;  /* 0x0000000509057212 */ /* 0x000fc600078e3cff */
[----:B------:R-:W-:-:S04]  /*0be0*/  IADD3 R2, PT, PT, -R14, -0x43300000, RZ ;  /* 0xbcd000000e027810 */ /* 0x000fc80007ffe1ff */
[----:B------:R-:W-:-:S04]  /*0bf0*/  FSETP.NEU.AND P0, PT, |R3|, R2, PT ;  /* 0x000000020300720b */ /* 0x000fc80003f0d200 */
[----:B------:R-:W-:Y:S02]  /*0c00*/  FSEL R6, R8, R6, !P0 ;  /* 0x0000000608067208 */ /* 0x000fe40004000000 */
[----:B------:R-:W-:Y:S01]  /*0c10*/  FSEL R7, R5, R7, !P0 ;  /* 0x0000000705077208 */ /* 0x000fe20004000000 */
[----:B------:R-:W-:Y:S06]  /*0c20*/  BRA `(.L_x_7) ;  /* 0x0000000000547947 */ /* 0x000fec0003800000 */
.L_x_6:
[----:B------:R-:W-:-:S14]  /*0c30*/  DSETP.NAN.AND P0, PT, R14, R14, PT ;  /* 0x0000000e0e00722a */ /* 0x000fdc0003f08000 */
[----:B------:R-:W-:Y:S05]  /*0c40*/  @P0 BRA `(.L_x_8) ;  /* 0x0000000000440947 */ /* 0x000fea0003800000 */
[----:B------:R-:W-:-:S14]  /*0c50*/  DSETP.NAN.AND P0, PT, R4, R4, PT ;  /* 0x000000040400722a */ /* 0x000fdc0003f08000 */
[----:B------:R-:W-:Y:S05]  /*0c60*/  @P0 BRA `(.L_x_9) ;  /* 0x0000000000300947 */ /* 0x000fea0003800000 */
[----:B------:R-:W-:Y:S01]  /*0c70*/  ISETP.NE.AND P0, PT, R19, R18, PT ;  /* 0x000000121300720c */ /* 0x000fe20003f05270 */
[----:B------:R-:W-:Y:S02]  /*0c80*/  IMAD.MOV.U32 R6, RZ, RZ, 0x0 ;  /* 0x00000000ff067424 */ /* 0x000fe400078e00ff */
[----:B------:R-:W-:-:S10]  /*0c90*/  IMAD.MOV.U32 R7, RZ, RZ, -0x80000 ;  /* 0xfff80000ff077424 */ /* 0x000fd400078e00ff */
[----:B------:R-:W-:Y:S05]  /*0ca0*/  @!P0 BRA `(.L_x_7) ;  /* 0x0000000000348947 */ /* 0x000fea0003800000 */
[----:B------:R-:W-:Y:S02]  /*0cb0*/  ISETP.NE.AND P0, PT, R19, 0x7ff00000, PT ;  /* 0x7ff000001300780c */ /* 0x000fe40003f05270 */
[----:B------:R-:W-:Y:S02]  /*0cc0*/  LOP3.LUT R7, R15, 0x80000000, R5, 0x48, !PT ;  /* 0x800000000f077812 */ /* 0x000fe400078e4805 */
[----:B------:R-:W-:-:S13]  /*0cd0*/  ISETP.EQ.OR P0, PT, R18, RZ, !P0 ;  /* 0x000000ff1200720c */ /* 0x000fda0004702670 */
[----:B------:R-:W-:Y:S01]  /*0ce0*/  @P0 LOP3.LUT R2, R7, 0x7ff00000, RZ, 0xfc, !PT ;  /* 0x7ff0000007020812 */ /* 0x000fe200078efcff */
[----:B------:R-:W-:Y:S02]  /*0cf0*/  @!P0 IMAD.MOV.U32 R6, RZ, RZ, RZ ;  /* 0x000000ffff068224 */ /* 0x000fe400078e00ff */
[----:B------:R-:W-:Y:S02]  /*0d00*/  @P0 IMAD.MOV.U32 R6, RZ, RZ, RZ ;  /* 0x000000ffff060224 */ /* 0x000fe400078e00ff */
[----:B------:R-:W-:Y:S01]  /*0d10*/  @P0 IMAD.MOV.U32 R7, RZ, RZ, R2 ;  /* 0x000000ffff070224 */ /* 0x000fe200078e0002 */
[----:B------:R-:W-:Y:S06]  /*0d20*/  BRA `(.L_x_7) ;  /* 0x0000000000147947 */ /* 0x000fec0003800000 */
.L_x_9:
[----:B------:R-:W-:Y:S01]  /*0d30*/  LOP3.LUT R7, R5, 0x80000, RZ, 0xfc, !PT ;  /* 0x0008000005077812 */ /* 0x000fe200078efcff */
[----:B------:R-:W-:Y:S01]  /*0d40*/  IMAD.MOV.U32 R6, RZ, RZ, R4 ;  /* 0x000000ffff067224 */ /* 0x000fe200078e0004 */
[----:B------:R-:W-:Y:S06]  /*0d50*/  BRA `(.L_x_7) ;  /* 0x0000000000087947 */ /* 0x000fec0003800000 */
.L_x_8:
[----:B------:R-:W-:Y:S01]  /*0d60*/  LOP3.LUT R7, R15, 0x80000, RZ, 0xfc, !PT ;  /* 0x000800000f077812 */ /* 0x000fe200078efcff */
[----:B------:R-:W-:-:S07]  /*0d70*/  IMAD.MOV.U32 R6, RZ, RZ, R14 ;  /* 0x000000ffff067224 */ /* 0x000fce00078e000e */
.L_x_7:
[----:B------:R-:W-:Y:S05]  /*0d80*/  BSYNC.RECONVERGENT B1 ;  /* 0x0000000000017941 */ /* 0x000fea0003800200 */
.L_x_5:
[----:B------:R-:W-:Y:S02]  /*0d90*/  IMAD.MOV.U32 R2, RZ, RZ, R0 ;  /* 0x000000ffff027224 */ /* 0x000fe400078e0000 */
[----:B------:R-:W-:-:S04]  /*0da0*/  IMAD.MOV.U32 R3, RZ, RZ, 0x0 ;  /* 0x00000000ff037424 */ /* 0x000fc800078e00ff */
[----:B------:R-:W-:Y:S05]  /*0db0*/  RET.REL.NODEC R2 `(_ZN5cntns13cross_entropyEPKdS1_Pdi) ;  /* 0xfffffff002907950 */ /* 0x000fea0003c3ffff */
.L_x_10:
[----:B------:R-:W-:-:S00]  /*0dc0*/  BRA `(.L_x_10) ;  /* 0xfffffffc00fc7947 */ /* 0x000fc0000383ffff */
[----:B------:R-:W-:-:S00]  /*0dd0*/  NOP ;  /* 0x0000000000007918 */ /* 0x000fc00000000000 */
        /* <DEDUP_REMOVED lines=10> */
.L_x_20:


//--------------------- .text._ZN5cntns21quadratic_cost_kernelEPKdS1_Pdi --------------------------
	.section	.text._ZN5cntns21quadratic_cost_kernelEPKdS1_Pdi,"ax",@progbits
	.align	128
        .global         _ZN5cntns21quadratic_cost_kernelEPKdS1_Pdi
        .type           _ZN5cntns21quadratic_cost_kernelEPKdS1_Pdi,@function
        .size           _ZN5cntns21quadratic_cost_kernelEPKdS1_Pdi,(.L_x_22 - _ZN5cntns21quadratic_cost_kernelEPKdS1_Pdi)
        .other          _ZN5cntns21quadratic_cost_kernelEPKdS1_Pdi,@"STO_CUDA_ENTRY STV_DEFAULT"
_ZN5cntns21quadratic_cost_kernelEPKdS1_Pdi:
.text._ZN5cntns21quadratic_cost_kernelEPKdS1_Pdi:
[----:B------:R-:W-:Y:S01]  /*0000*/  LDC R1, c[0x0][0x37c] ;  /* 0x0000df00ff017b82 */ /* 0x000fe20000000800 */
[----:B------:R-:W0:Y:S07]  /*0010*/  S2R R0, SR_TID.X ;  /* 0x0000000000007919 */ /* 0x000e2e0000002100 */
[----:B------:R-:W0:Y:S01]  /*0020*/  S2UR UR4, SR_CTAID.X ;  /* 0x00000000000479c3 */ /* 0x000e220000002500 */
[----:B------:R-:W1:Y:S01]  /*0030*/  LDCU UR9, c[0x0][0x398] ;  /* 0x00007300ff0977ac */ /* 0x000e620008000800 */
[----:B------:R-:W-:Y:S01]  /*0040*/  BSSY.RECONVERGENT B0, `(.L_x_11) ;  /* 0x0000014000007945 */ /* 0x000fe20003800200 */
[----:B------:R-:W2:Y:S05]  /*0050*/  LDCU.64 UR10, c[0x0][0x358] ;  /* 0x00006b00ff0a77ac */ /* 0x000eaa0008000a00 */
[----:B------:R-:W0:Y:S02]  /*0060*/  LDC R9, c[0x0][0x360] ;  /* 0x0000d800ff097b82 */ /* 0x000e240000000800 */
[----:B0-----:R-:W-:-:S05]  /*0070*/  IMAD R9, R9, UR4, R0 ;  /* 0x0000000409097c24 */ /* 0x001fca000f8e0200 */
[C---:B-1----:R-:W-:Y:S02]  /*0080*/  ISETP.GE.U32.AND P0, PT, R9.reuse, UR9, PT ;  /* 0x0000000909007c0c */ /* 0x042fe4000bf06070 */
[----:B------:R-:W-:-:S11]  /*0090*/  ISETP.NE.AND P1, PT, R9, RZ, PT ;  /* 0x000000ff0900720c */ /* 0x000fd60003f25270 */
[----:B--2---:R-:W-:Y:S05]  /*00a0*/  @P0 BRA `(.L_x_12) ;  /* 0x0000000000340947 */ /* 0x004fea0003800000 */
[----:B------:R-:W0:Y:S08]  /*00b0*/  LDC.64 R2, c[0x0][0x380] ;  /* 0x0000e000ff027b82 */ /* 0x000e300000000a00 */
[----:B------:R-:W1:Y:S01]  /*00c0*/  LDC.64 R4, c[0x0][0x388] ;  /* 0x0000e200ff047b82 */ /* 0x000e620000000a00 */
[----:B0-----:R-:W-:-:S06]  /*00d0*/  IMAD.WIDE.U32 R2, R9, 0x8, R2 ;  /* 0x0000000809027825 */ /* 0x001fcc00078e0002 */
[----:B------:R-:W2:Y:S01]  /*00e0*/  LDG.E.64 R2, desc[UR10][R2.64] ;  /* 0x0000000a02027981 */ /* 0x000ea2000c1e1b00 */
[----:B-1----:R-:W-:-:S06]  /*00f0*/  IMAD.WIDE.U32 R4, R9, 0x8, R4 ;  /* 0x0000000809047825 */ /* 0x002fcc00078e0004 */
[----:B------:R-:W2:Y:S01]  /*0100*/  LDG.E.64 R4, desc[UR10][R4.64] ;  /* 0x0000000a04047981 */ /* 0x000ea2000c1e1b00 */
[----:B------:R-:W0:Y:S01]  /*0110*/  S2UR UR5, SR_CgaCtaId ;  /* 0x00000000000579c3 */ /* 0x000e220000008800 */
[----:B------:R-:W-:Y:S02]  /*0120*/  UMOV UR4, 0x400 ;  /* 0x0000040000047882 */ /* 0x000fe40000000000 */
[----:B0-----:R-:W-:-:S06]  /*0130*/  ULEA UR4, UR5, UR4, 0x18 ;  /* 0x0000000405047291 */ /* 0x001fcc000f8ec0ff */
[----:B------:R-:W-:Y:S01]  /*0140*/  LEA R9, R9, UR4, 0x3 ;  /* 0x0000000409097c11 */ /* 0x000fe2000f8e18ff */
[----:B--2---:R-:W-:-:S08]  /*0150*/  DADD R6, R2, -R4 ;  /* 0x0000000002067229 */ /* 0x004fd00000000804 */
[----:B------:R-:W-:-:S07]  /*0160*/  DMUL R6, R6, R6 ;  /* 0x0000000606067228 */ /* 0x000fce0000000000 */
[----:B------:R0:W-:Y:S04]  /*0170*/  STS.64 [R9], R6 ;  /* 0x0000000609007388 */ /* 0x0001e80000000a00 */
.L_x_12:
[----:B------:R-:W-:Y:S05]  /*0180*/  BSYNC.RECONVERGENT B0 ;  /* 0x0000000000007941 */ /* 0x000fea0003800200 */
.L_x_11:
[----:B------:R-:W-:Y:S06]  /*0190*/  BAR.SYNC.DEFER_BLOCKING 0x0 ;  /* 0x0000000000007b1d */ /* 0x000fec0000010000 */
[----:B------:R-:W-:Y:S05]  /*01a0*/  @P1 EXIT ;  /* 0x000000000000194d */ /* 0x000fea0003800000 */
[----:B------:R-:W-:Y:S01]  /*01b0*/  UISETP.GE.AND UP0, UPT, UR9, 0x1, UPT ;  /* 0x000000010900788c */ /* 0x000fe2000bf06270 */
[----:B------:R-:W-:-:S08]  /*01c0*/  CS2R R14, SRZ ;  /* 0x00000000000e7805 */ /* 0x000fd0000001ff00 */
[----:B------:R-:W-:Y:S05]  /*01d0*/  BRA.U !UP0, `(.L_x_13) ;  /* 0x00000005086c7547 */ /* 0x000fea000b800000 */
[----:B------:R-:W-:Y:S01]  /*01e0*/  UISETP.GE.U32.AND UP1, UPT, UR9, 0x10, UPT ;  /* 0x000000100900788c */ /* 0x000fe2000bf26070 */
[----:B------:R-:W-:Y:S01]  /*01f0*/  CS2R R14, SRZ ;  /* 0x00000000000e7805 */ /* 0x000fe2000001ff00 */
[----:B------:R-:W-:Y:S01]  /*0200*/  ULOP3.LUT UR7, UR9, 0xf, URZ, 0xc0, !UPT ;  /* 0x0000000f09077892 */ /* 0x000fe2000f8ec0ff */
[----:B------:R-:W-:-:S03]  /*0210*/  UMOV UR4, URZ ;  /* 0x000000ff00047c82 */ /* 0x000fc60008000000 */
[----:B------:R-:W-:-:S03]  /*0220*/  UISETP.NE.AND UP0, UPT, UR7, URZ, UPT ;  /* 0x000000ff0700728c */ /* 0x000fc6000bf05270 */
[----:B------:R-:W-:Y:S08]  /*0230*/  BRA.U !UP1, `(.L_x_14) ;  /* 0x00000001098c7547 */ /* 0x000ff0000b800000 */
[----:B------:R-:W1:Y:S01]  /*0240*/  S2UR UR6, SR_CgaCtaId ;  /* 0x00000000000679c3 */ /* 0x000e620000008800 */
[----:B------:R-:W-:Y:S01]  /*0250*/  UMOV UR5, 0x400 ;  /* 0x0000040000057882 */ /* 0x000fe20000000000 */
[----:B------:R-:W-:Y:S01]  /*0260*/  ULOP3.LUT UR4, UR9, 0x7ffffff0, URZ, 0xc0, !UPT ;  /* 0x7ffffff009047892 */ /* 0x000fe2000f8ec0ff */
[----:B------:R-:W-:Y:S01]  /*0270*/  CS2R R14, SRZ ;  /* 0x00000000000e7805 */ /* 0x000fe2000001ff00 */
[----:B-1----:R-:W-:Y:S02]  /*0280*/  ULEA UR5, UR6, UR5, 0x18 ;  /* 0x0000000506057291 */ /* 0x002fe4000f8ec0ff */
[----:B------:R-:W-:Y:S02]  /*0290*/  UIADD3 UR6, UPT, UPT, -UR4, URZ, URZ ;  /* 0x000000ff04067290 */ /* 0x000fe4000fffe1ff */
[----:B------:R-:W-:-:S12]  /*02a0*/  UIADD3 UR5, UPT, UPT, UR5, 0x40, URZ ;  /* 0x0000004005057890 */ /* 0x000fd8000fffe0ff */
.L_x_15:
[----:B------:R-:W1:Y:S01]  /*02b0*/  LDS.128 R16, [UR5+-0x40] ;  /* 0xffffc005ff107984 */ /* 0x000e620008000c00 */
[----:B------:R-:W-:-:S03]  /*02c0*/  UIADD3 UR6, UPT, UPT, UR6, 0x10, URZ ;  /* 0x0000001006067890 */ /* 0x000fc6000fffe0ff */
[----:B0-----:R-:W0:Y:S01]  /*02d0*/  LDS.128 R8, [UR5+-0x30] ;  /* 0xffffd005ff087984 */ /* 0x001e220008000c00 */
[----:B------:R-:W-:-:S03]  /*02e0*/  UISETP.NE.AND UP1, UPT, UR6, URZ, UPT ;  /* 0x000000ff0600728c */ /* 0x000fc6000bf25270 */
[----:B------:R-:W2:Y:S01]  /*02f0*/  LDS.128 R4, [UR5+-0x20] ;  /* 0xffffe005ff047984 */ /* 0x000ea20008000c00 */
[----:B-1----:R-:W-:-:S03]  /*0300*/  DADD R16, R16, R14 ;  /* 0x0000000010107229 */ /* 0x002fc6000000000e */
[----:B------:R-:W1:Y:S05]  /*0310*/  LDS.128 R12, [UR5+-0x10] ;  /* 0xfffff005ff0c7984 */ /* 0x000e6a0008000c00 */
[----:B------:R-:W-:-:S08]  /*0320*/  DADD R16, R16, R18 ;  /* 0x0000000010107229 */ /* 0x000fd00000000012 */
[----:B0-----:R-:W-:-:S08]  /*0330*/  DADD R8, R16, R8 ;  /* 0x0000000010087229 */ /* 0x001fd00000000008 */
[----:B------:R-:W-:Y:S02]  /*0340*/  DADD R2, R8, R10 ;  /* 0x0000000008027229 */ /* 0x000fe4000000000a */
[----:B------:R-:W0:Y:S06]  /*0350*/  LDS.128 R8, [UR5] ;  /* 0x00000005ff087984 */ /* 0x000e2c0008000c00 */
[----:B--2---:R-:W-:-:S08]  /*0360*/  DADD R2, R2, R4 ;  /* 0x0000000002027229 */ /* 0x004fd00000000004 */
[----:B------:R-:W-:Y:S01]  /*0370*/  DADD R2, R2, R6 ;  /* 0x0000000002027229 */ /* 0x000fe20000000006 */
[----:B------:R-:W2:Y:S07]  /*0380*/  LDS.128 R4, [UR5+0x10] ;  /* 0x00001005ff047984 */ /* 0x000eae0008000c00 */
[----:B-1----:R-:W-:-:S08]  /*0390*/  DADD R2, R2, R12 ;  /* 0x0000000002027229 */ /* 0x002fd0000000000c */
[----:B------:R-:W-:Y:S01]  /*03a0*/  DADD R2, R2, R14 ;  /* 0x0000000002027229 */ /* 0x000fe2000000000e */
[----:B------:R-:W1:Y:S07]  /*03b0*/  LDS.128 R12, [UR5+0x20] ;  /* 0x00002005ff0c7984 */ /* 0x000e6e0008000c00 */
[----:B0-----:R-:W-:-:S08]  /*03c0*/  DADD R2, R2, R8 ;  /* 0x0000000002027229 */ /* 0x001fd00000000008 */
[----:B------:R-:W-:Y:S01]  /*03d0*/  DADD R2, R2, R10 ;  /* 0x0000000002027229 */ /* 0x000fe2000000000a */
[----:B------:R-:W0:Y:S01]  /*03e0*/  LDS.128 R8, [UR5+0x30] ;  /* 0x00003005ff087984 */ /* 0x000e220008000c00 */
[----:B------:R-:W-:-:S06]  /*03f0*/  UIADD3 UR5, UPT, UPT, UR5, 0x80, URZ ;  /* 0x0000008005057890 */ /* 0x000fcc000fffe0ff */
[----:B--2---:R-:W-:-:S08]  /*0400*/  DADD R2, R2, R4 ;  /* 0x0000000002027229 */ /* 0x004fd00000000004 */
[----:B------:R-:W-:-:S08]  /*0410*/  DADD R2, R2, R6 ;  /* 0x0000000002027229 */ /* 0x000fd00000000006 */
[----:B-1----:R-:W-:-:S08]  /*0420*/  DADD R2, R2, R12 ;  /* 0x0000000002027229 */ /* 0x002fd0000000000c */
[----:B------:R-:W-:-:S08]  /*0430*/  DADD R2, R2, R14 ;  /* 0x0000000002027229 */ /* 0x000fd0000000000e */
[----:B0-----:R-:W-:-:S08]  /*0440*/  DADD R2, R2, R8 ;  /* 0x0000000002027229 */ /* 0x001fd00000000008 */
[----:B------:R-:W-:Y:S01]  /*0450*/  DADD R14, R2, R10 ;  /* 0x00000000020e7229 */ /* 0x000fe2000000000a */
[----:B------:R-:W-:Y:S10]  /*0460*/  BRA.U UP1, `(.L_x_15) ;  /* 0xfffffffd01907547 */ /* 0x000ff4000b83ffff */
.L_x_14:
[----:B------:R-:W-:Y:S05]  /*0470*/  BRA.U !UP0, `(.L_x_13) ;  /* 0x0000000108c47547 */ /* 0x000fea000b800000 */
[----:B------:R-:W-:Y:S02]  /*0480*/  UISETP.GE.U32.AND UP0, UPT, UR7, 0x8, UPT ;  /* 0x000000080700788c */ /* 0x000fe4000bf06070 */
[----:B------:R-:W-:-:S04]  /*0490*/  ULOP3.LUT UR8, UR9, 0x7, URZ, 0xc0, !UPT ;  /* 0x0000000709087892 */ /* 0x000fc8000f8ec0ff */
[----:B------:R-:W-:-:S03]  /*04a0*/  UISETP.NE.AND UP1, UPT, UR8, URZ, UPT ;  /* 0x000000ff0800728c */ /* 0x000fc6000bf25270 */
[----:B------:R-:W-:Y:S08]  /*04b0*/  BRA.U !UP0, `(.L_x_16) ;  /* 0x0000000108447547 */ /* 0x000ff0000b800000 */
[----:B------:R-:W1:Y:S01]  /*04c0*/  S2UR UR6, SR_CgaCtaId ;  /* 0x00000000000679c3 */ /* 0x000e620000008800 */
[----:B------:R-:W-:Y:S02]  /*04d0*/  UMOV UR5, 0x400 ;  /* 0x0000040000057882 */ /* 0x000fe40000000000 */
[----:B-1----:R-:W-:-:S04]  /*04e0*/  ULEA UR5, UR6, UR5, 0x18 ;  /* 0x0000000506057291 */ /* 0x002fc8000f8ec0ff */
[----:B------:R-:W-:Y:S02]  /*04f0*/  ULEA UR5, UR4, UR5, 0x3 ;  /* 0x0000000504057291 */ /* 0x000fe4000f8e18ff */
[----:B------:R-:W-:-:S07]  /*0500*/  UIADD3 UR4, UPT, UPT, UR4, 0x8, URZ ;  /* 0x0000000804047890 */ /* 0x000fce000fffe0ff */
[----:B------:R-:W1:Y:S04]  /*0510*/  LDS.128 R16, [UR5] ;  /* 0x00000005ff107984 */ /* 0x000e680008000c00 */
[----:B0-----:R-:W0:Y:S04]  /*0520*/  LDS.128 R8, [UR5+0x10] ;  /* 0x00001005ff087984 */ /* 0x001e280008000c00 */
[----:B------:R-:W2:Y:S01]  /*0530*/  LDS.128 R4, [UR5+0x20] ;  /* 0x00002005ff047984 */ /* 0x000ea20008000c00 */
[----:B-1----:R-:W-:-:S03]  /*0540*/  DADD R16, R14, R16 ;  /* 0x000000000e107229 */ /* 0x002fc60000000010 */
[----:B------:R-:W1:Y:S05]  /*0550*/  LDS.128 R12, [UR5+0x30] ;  /* 0x00003005ff0c7984 */ /* 0x000e6a0008000c00 */
[----:B------:R-:W-:-:S08]  /*0560*/  DADD R16, R16, R18 ;  /* 0x0000000010107229 */ /* 0x000fd00000000012 */
[----:B0-----:R-:W-:-:S08]  /*0570*/  DADD R8, R16, R8 ;  /* 0x0000000010087229 */ /* 0x001fd00000000008 */
[----:B------:R-:W-:-:S08]  /*0580*/  DADD R8, R8, R10 ;  /* 0x0000000008087229 */ /* 0x000fd0000000000a */
[----:B--2---:R-:W-:-:S08]  /*0590*/  DADD R4, R8, R4 ;  /* 0x0000000008047229 */ /* 0x004fd00000000004 */
[----:B------:R-:W-:-:S08]  /*05a0*/  DADD R4, R4, R6 ;  /* 0x0000000004047229 */ /* 0x000fd00000000006 */
[----:B-1----:R-:W-:-:S08]  /*05b0*/  DADD R4, R4, R12 ;  /* 0x0000000004047229 */ /* 0x002fd0000000000c */
[----:B------:R-:W-:-:S11]  /*05c0*/  DADD R14, R4, R14 ;  /* 0x00000000040e7229 */ /* 0x000fd6000000000e */
.L_x_16:
        /* <DEDUP_REMOVED lines=10> */
[----:B0-----:R-:W0:Y:S04]  /*0670*/  LDS.128 R4, [UR6] ;  /* 0x00000006ff047984 */ /* 0x001e280008000c00 */
[----:B------:R-:W1:Y:S01]  /*0680*/  LDS.128 R8, [UR6+0x10] ;  /* 0x00001006ff087984 */ /* 0x000e620008000c00 */
[----:B0-----:R-:W-:-:S08]  /*0690*/  DADD R4, R14, R4 ;  /* 0x000000000e047229 */ /* 0x001fd00000000004 */
[----:B------:R-:W-:-:S08]  /*06a0*/  DADD R4, R4, R6 ;  /* 0x0000000004047229 */ /* 0x000fd00000000006 */
[----:B-1----:R-:W-:-:S08]  /*06b0*/  DADD R4, R4, R8 ;  /* 0x0000000004047229 */ /* 0x002fd00000000008 */
[----:B------:R-:W-:-:S11]  /*06c0*/  DADD R14, R4, R10 ;  /* 0x00000000040e7229 */ /* 0x000fd6000000000a */
.L_x_17:
[----:B------:R-:W-:Y:S05]  /*06d0*/  BRA.U !UP1, `(.L_x_13) ;  /* 0x00000001092c7547 */ /* 0x000fea000b800000 */
[----:B------:R-:W1:Y:S01]  /*06e0*/  S2UR UR7, SR_CgaCtaId ;  /* 0x00000000000779c3 */ /* 0x000e620000008800 */
[----:B------:R-:W-:Y:S01]  /*06f0*/  UMOV UR6, 0x400 ;  /* 0x0000040000067882 */ /* 0x000fe20000000000 */
[----:B------:R-:W-:Y:S02]  /*0700*/  UIADD3 UR5, UPT, UPT, -UR5, URZ, URZ ;  /* 0x000000ff05057290 */ /* 0x000fe4000fffe1ff */
[----:B-1----:R-:W-:-:S04]  /*0710*/  ULEA UR6, UR7, UR6, 0x18 ;  /* 0x0000000607067291 */ /* 0x002fc8000f8ec0ff */
[----:B------:R-:W-:-:S12]  /*0720*/  ULEA UR4, UR4, UR6, 0x3 ;  /* 0x0000000604047291 */ /* 0x000fd8000f8e18ff */
.L_x_18:
[----:B------:R-:W1:Y:S01]  /*0730*/  LDS.64 R2, [UR4] ;  /* 0x00000004ff027984 */ /* 0x000e620008000a00 */
[----:B------:R-:W-:Y:S02]  /*0740*/  UIADD3 UR5, UPT, UPT, UR5, 0x1, URZ ;  /* 0x0000000105057890 */ /* 0x000fe4000fffe0ff */
[----:B------:R-:W-:Y:S02]  /*0750*/  UIADD3 UR4, UPT, UPT, UR4, 0x8, URZ ;  /* 0x0000000804047890 */ /* 0x000fe4000fffe0ff */
[----:B------:R-:W-:Y:S01]  /*0760*/  UISETP.NE.AND UP0, UPT, UR5, URZ, UPT ;  /* 0x000000ff0500728c */ /* 0x000fe2000bf05270 */
[----:B-1----:R-:W-:-:S08]  /*0770*/  DADD R14, R2, R14 ;  /* 0x00000000020e7229 */ /* 0x002fd0000000000e */
[----:B------:R-:W-:Y:S05]  /*0780*/  BRA.U UP0, `(.L_x_18) ;  /* 0xfffffffd00e87547 */ /* 0x000fea000b83ffff */
.L_x_13:
[----:B------:R-:W1:Y:S01]  /*0790*/  I2F.F64 R2, UR9 ;  /* 0x0000000900027d12 */ /* 0x000e620008201c00 */
[----:B------:R-:W2:Y:S01]  /*07a0*/  LDC.64 R4, c[0x0][0x390] ;  /* 0x0000e400ff047b82 */ /* 0x000ea20000000a00 */
[----:B-1----:R-:W-:-:S08]  /*07b0*/  DMUL R2, R2, 0.5 ;  /* 0x3fe0000002027828 */ /* 0x002fd00000000000 */
[----:B------:R-:W-:-:S07]  /*07c0*/  DMUL R2, R2, R14 ;  /* 0x0000000e02027228 */ /* 0x000fce0000000000 */
[----:B--2---:R-:W-:Y:S01]  /*07d0*/  STG.E.64 desc[UR10][R4.64], R2 ;  /* 0x0000000204007986 */ /* 0x004fe2000c101b0a */
[----:B------:R-:W-:Y:S05]  /*07e0*/  EXIT ;  /* 0x000000000000794d */ /* 0x000fea0003800000 */
.L_x_19:
        /* <DEDUP_REMOVED lines=9> */
.L_x_22:


//--------------------- .nv.shared.reserved.0     --------------------------
	.section	.nv.shared.reserved.0,"aw",@nobits
	.weak		__nv_reservedSMEM_offset_0_alias
	.size		__nv_reservedSMEM_offset_0_alias, 0, 64
	.other		__nv_reservedSMEM_offset_0_alias,@"STO_CUDA_RESERVED_SHARED STV_DEFAULT"
__nv_reservedSMEM_offset_0_alias:
	.zero		0
	.zero		64


//--------------------- .nv.shared._ZN5cntns21quadratic_cost_kernelEPKdS1_Pdi --------------------------
	.section	.nv.shared._ZN5cntns21quadratic_cost_kernelEPKdS1_Pdi,"aw",@nobits
	.sectionflags	@""
	.align	8
.nv.shared._ZN5cntns21quadratic_cost_kernelEPKdS1_Pdi:
	.zero		3072


//--------------------- .nv.constant0._ZN5cntns13cross_entropyEPKdS1_Pdi --------------------------
	.section	.nv.constant0._ZN5cntns13cross_entropyEPKdS1_Pdi,"a",@progbits
	.sectionflags	@""
	.align	4
.nv.constant0._ZN5cntns13cross_entropyEPKdS1_Pdi:
	.zero		924


//--------------------- .nv.constant0._ZN5cntns21quadratic_cost_kernelEPKdS1_Pdi --------------------------
	.section	.nv.constant0._ZN5cntns21quadratic_cost_kernelEPKdS1_Pdi,"a",@progbits
	.sectionflags	@""
	.align	4
.nv.constant0._ZN5cntns21quadratic_cost_kernelEPKdS1_Pdi:
	.zero		924


//--------------------- SYMBOLS --------------------------

	.type		.nv.reservedSmem.offset0,@object
	.size		.nv.reservedSmem.offset0,0x4
	.type		.nv.reservedSmem.cap,@object
	.size		.nv.reservedSmem.cap,0x4
